//
// Generated by NVIDIA NVVM Compiler
//
// Compiler Build ID: CL-36424714
// Cuda compilation tools, release 13.0, V13.0.88
// Based on NVVM 20.0.0
//

.version 9.0
.target sm_100
.address_size 64

	// .globl	_Z12single_layerPfiS_S_S_
.extern .func  (.param .b32 func_retval0) vprintf
(
	.param .b64 vprintf_param_0,
	.param .b64 vprintf_param_1
)
;
.global .align 1 .b8 $str[6] = {37, 46, 50, 102, 32};
.global .align 1 .b8 $str$1[7] = {37, 46, 50, 102, 32, 10};

.visible .entry _Z12single_layerPfiS_S_S_(
	.param .u64 .ptr .align 1 _Z12single_layerPfiS_S_S__param_0,
	.param .u32 _Z12single_layerPfiS_S_S__param_1,
	.param .u64 .ptr .align 1 _Z12single_layerPfiS_S_S__param_2,
	.param .u64 .ptr .align 1 _Z12single_layerPfiS_S_S__param_3,
	.param .u64 .ptr .align 1 _Z12single_layerPfiS_S_S__param_4
)
{
	.local .align 8 .b8 	__local_depot0[8];
	.reg .b64 	%SP;
	.reg .b64 	%SPL;
	.reg .pred 	%p<5>;
	.reg .b32 	%r<19>;
	.reg .b32 	%f<23>;
	.reg .b64 	%rd<28>;
	.reg .b64 	%fd<5>;

	mov.u64 	%SPL, __local_depot0;
	cvta.local.u64 	%SP, %SPL;
	ld.param.u64 	%rd3, [_Z12single_layerPfiS_S_S__param_0];
	ld.param.u32 	%r3, [_Z12single_layerPfiS_S_S__param_1];
	ld.param.u64 	%rd4, [_Z12single_layerPfiS_S_S__param_2];
	ld.param.u64 	%rd5, [_Z12single_layerPfiS_S_S__param_3];
	ld.param.u64 	%rd6, [_Z12single_layerPfiS_S_S__param_4];
	add.u64 	%rd7, %SP, 0;
	add.u64 	%rd1, %SPL, 0;
	mov.u32 	%r1, %ctaid.x;
	mov.u32 	%r4, %tid.x;
	add.s32 	%r5, %r3, -2;
	setp.ge.s32 	%p1, %r1, %r5;
	setp.gt.u32 	%p2, %r4, 2;
	or.pred  	%p3, %p1, %p2;
	@%p3 bra 	$L__BB0_4;
	cvta.to.global.u64 	%rd8, %rd6;
	cvta.to.global.u64 	%rd9, %rd3;
	cvta.to.global.u64 	%rd10, %rd4;
	add.s32 	%r6, %r1, %r4;
	mul.wide.u32 	%rd11, %r6, 4;
	add.s64 	%rd12, %rd9, %rd11;
	ld.global.f32 	%f1, [%rd12];
	shl.b32 	%r7, %r1, 1;
	add.s32 	%r8, %r6, %r7;
	mul.wide.u32 	%rd13, %r8, 4;
	add.s64 	%rd14, %rd10, %rd13;
	ld.global.f32 	%f2, [%rd14];
	mul.wide.u32 	%rd15, %r1, 4;
	add.s64 	%rd2, %rd8, %rd15;
	ld.global.f32 	%f3, [%rd2];
	fma.rn.f32 	%f4, %f1, %f2, %f3;
	st.global.f32 	[%rd2], %f4;
	cvt.f64.f32 	%fd1, %f4;
	st.local.f64 	[%rd1], %fd1;
	mov.u64 	%rd16, $str;
	cvta.global.u64 	%rd17, %rd16;
	{ // callseq 0, 0
	.param .b64 param0;
	st.param.b64 	[param0], %rd17;
	.param .b64 param1;
	st.param.b64 	[param1], %rd7;
	.param .b32 retval0;
	call.uni (retval0), 
	vprintf, 
	(
	param0, 
	param1
	);
	ld.param.b32 	%r9, [retval0];
	} // callseq 0
	setp.ne.s32 	%p4, %r4, 2;
	@%p4 bra 	$L__BB0_3;
	cvta.to.global.u64 	%rd19, %rd5;
	ld.global.f32 	%f5, [%rd19];
	ld.global.f32 	%f6, [%rd2];
	add.f32 	%f7, %f5, %f6;
	st.global.f32 	[%rd2], %f7;
	cvt.f64.f32 	%fd2, %f7;
	st.local.f64 	[%rd1], %fd2;
	cvta.global.u64 	%rd21, %rd16;
	{ // callseq 1, 0
	.param .b64 param0;
	st.param.b64 	[param0], %rd21;
	.param .b64 param1;
	st.param.b64 	[param1], %rd7;
	.param .b32 retval0;
	call.uni (retval0), 
	vprintf, 
	(
	param0, 
	param1
	);
	ld.param.b32 	%r11, [retval0];
	} // callseq 1
	ld.global.f32 	%f8, [%rd2];
	fma.rn.f32 	%f9, %f8, 0fBBBB989D, 0f3F000000;
	cvt.sat.f32.f32 	%f10, %f9;
	mov.f32 	%f11, 0f4B400001;
	mov.f32 	%f12, 0f437C0000;
	fma.rm.f32 	%f13, %f10, %f12, %f11;
	add.f32 	%f14, %f13, 0fCB40007F;
	neg.f32 	%f15, %f14;
	fma.rn.f32 	%f16, %f8, 0fBFB8AA3B, %f15;
	fma.rn.f32 	%f17, %f8, 0fB2A57060, %f16;
	mov.b32 	%r13, %f13;
	shl.b32 	%r14, %r13, 23;
	mov.b32 	%f18, %r14;
	ex2.approx.ftz.f32 	%f19, %f17;
	fma.rn.f32 	%f20, %f19, %f18, 0f3F800000;
	rcp.rn.f32 	%f21, %f20;
	st.global.f32 	[%rd2], %f21;
	cvt.f64.f32 	%fd3, %f21;
	st.local.f64 	[%rd1], %fd3;
	mov.u64 	%rd23, $str$1;
	cvta.global.u64 	%rd24, %rd23;
	{ // callseq 2, 0
	.param .b64 param0;
	st.param.b64 	[param0], %rd24;
	.param .b64 param1;
	st.param.b64 	[param1], %rd7;
	.param .b32 retval0;
	call.uni (retval0), 
	vprintf, 
	(
	param0, 
	param1
	);
	ld.param.b32 	%r15, [retval0];
	} // callseq 2
$L__BB0_3:
	ld.global.f32 	%f22, [%rd2];
	cvt.f64.f32 	%fd4, %f22;
	st.local.f64 	[%rd1], %fd4;
	mov.u64 	%rd25, $str$1;
	cvta.global.u64 	%rd26, %rd25;
	{ // callseq 3, 0
	.param .b64 param0;
	st.param.b64 	[param0], %rd26;
	.param .b64 param1;
	st.param.b64 	[param1], %rd7;
	.param .b32 retval0;
	call.uni (retval0), 
	vprintf, 
	(
	param0, 
	param1
	);
	ld.param.b32 	%r17, [retval0];
	} // callseq 3
$L__BB0_4:
	ret;

}


// ===== COMPILED SASS (sm_100) =====

	.target	sm_100

	.elftype	@"ET_EXEC"


//--------------------- .note.nv.tkinfo           --------------------------
	.section	.note.nv.tkinfo,"",@"SHT_NOTE"
	.sectionflags	@"SHF_NOTE_NV_TKINFO"
	.tkinfo
        /*0018*/ 	.word	0x00000002
        /*0030*/ 	.string	""
        /*0030*/ 	.string	"ptxas"
        /*0030*/ 	.string	"Cuda compilation tools, release 13.0, V13.0.88"
        /*0030*/ 	.string	"Build cuda_13.0.r13.0/compiler.36424714_0"
        /*0030*/ 	.string	"-arch sm_100 -m 64 "



//--------------------- .note.nv.cuinfo           --------------------------
	.section	.note.nv.cuinfo,"",@"SHT_NOTE"
	.sectionflags	@"SHF_NOTE_NV_CUINFO"
        /*0018*/ 	.short	0x0002
        /*001a*/ 	.short	0x0064
        /*001c*/ 	.short	0x0082
	.zero		2


//--------------------- .nv.info                  --------------------------
	.section	.nv.info,"",@"SHT_CUDA_INFO"
	.align	4


	//----- nvinfo : EIATTR_REGCOUNT
	.align		4
        /*0000*/ 	.byte	0x04, 0x2f
        /*0002*/ 	.short	(.L_3 - .L_2)
	.align		4
.L_2:
        /*0004*/ 	.word	index@(_Z12single_layerPfiS_S_S_)
        /*0008*/ 	.word	0x00000019


	//----- nvinfo : EIATTR_FRAME_SIZE
	.align		4
.L_3:
        /*000c*/ 	.byte	0x04, 0x11
        /*000e*/ 	.short	(.L_5 - .L_4)
	.align		4
.L_4:
        /*0010*/ 	.word	index@($__internal_0_$__cuda_sm20_rcp_rn_f32_slowpath)
        /*0014*/ 	.word	0x00000008


	//----- nvinfo : EIATTR_FRAME_SIZE
	.align		4
.L_5:
        /*0018*/ 	.byte	0x04, 0x11
        /*001a*/ 	.short	(.L_7 - .L_6)
	.align		4
.L_6:
        /*001c*/ 	.word	index@(_Z12single_layerPfiS_S_S_)
        /*0020*/ 	.word	0x00000008


	//----- nvinfo : EIATTR_MIN_STACK_SIZE
	.align		4
.L_7:
        /*0024*/ 	.byte	0x04, 0x12
        /*0026*/ 	.short	(.L_9 - .L_8)
	.align		4
.L_8:
        /*0028*/ 	.word	index@(_Z12single_layerPfiS_S_S_)
        /*002c*/ 	.word	0x00000008
.L_9:


//--------------------- .nv.compat                --------------------------
	.section	.nv.compat,"",@"SHT_CUDA_COMPAT_INFO"
	.align	4
        /*0000*/ 	.byte	0x02, 0x09, 0x00, 0x00, 0x02, 0x02, 0x01, 0x00, 0x02, 0x05, 0x05, 0x00, 0x03, 0x07, 0x01, 0x01
        /*0010*/ 	.byte	0x02, 0x03, 0x00, 0x00, 0x02, 0x06, 0x01, 0x00, 0x04, 0x0b, 0x08, 0x00, 0x09, 0x00, 0x00, 0x00
        /*0020*/ 	.byte	0x00, 0x00, 0x00, 0x00


//--------------------- .nv.info._Z12single_layerPfiS_S_S_ --------------------------
	.section	.nv.info._Z12single_layerPfiS_S_S_,"",@"SHT_CUDA_INFO"
	.sectionflags	@""
	.align	4


	//----- nvinfo : EIATTR_CUDA_API_VERSION
	.align		4
        /*0000*/ 	.byte	0x04, 0x37
        /*0002*/ 	.short	(.L_11 - .L_10)
.L_10:
        /*0004*/ 	.word	0x00000082


	//----- nvinfo : EIATTR_KPARAM_INFO
	.align		4
.L_11:
        /*0008*/ 	.byte	0x04, 0x17
        /*000a*/ 	.short	(.L_13 - .L_12)
.L_12:
        /*000c*/ 	.word	0x00000000
        /*0010*/ 	.short	0x0004
        /*0012*/ 	.short	0x0020
        /*0014*/ 	.byte	0x00, 0xf5, 0x21, 0x00


	//----- nvinfo : EIATTR_KPARAM_INFO
	.align		4
.L_13:
        /*0018*/ 	.byte	0x04, 0x17
        /*001a*/ 	.short	(.L_15 - .L_14)
.L_14:
        /*001c*/ 	.word	0x00000000
        /*0020*/ 	.short	0x0003
        /*0022*/ 	.short	0x0018
        /*0024*/ 	.byte	0x00, 0xf5, 0x21, 0x00


	//----- nvinfo : EIATTR_KPARAM_INFO
	.align		4
.L_15:
        /*0028*/ 	.byte	0x04, 0x17
        /*002a*/ 	.short	(.L_17 - .L_16)
.L_16:
        /*002c*/ 	.word	0x00000000
        /*0030*/ 	.short	0x0002
        /*0032*/ 	.short	0x0010
        /*0034*/ 	.byte	0x00, 0xf5, 0x21, 0x00


	//----- nvinfo : EIATTR_KPARAM_INFO
	.align		4
.L_17:
        /*0038*/ 	.byte	0x04, 0x17
        /*003a*/ 	.short	(.L_19 - .L_18)
.L_18:
        /*003c*/ 	.word	0x00000000
        /*0040*/ 	.short	0x0001
        /*0042*/ 	.short	0x0008
        /*0044*/ 	.byte	0x00, 0xf0, 0x11, 0x00


	//----- nvinfo : EIATTR_KPARAM_INFO
	.align		4
.L_19:
        /*0048*/ 	.byte	0x04, 0x17
        /*004a*/ 	.short	(.L_21 - .L_20)
.L_20:
        /*004c*/ 	.word	0x00000000
        /*0050*/ 	.short	0x0000
        /*0052*/ 	.short	0x0000
        /*0054*/ 	.byte	0x00, 0xf5, 0x21, 0x00


	//----- nvinfo : EIATTR_SPARSE_MMA_MASK
	.align		4
.L_21:
        /*0058*/ 	.byte	0x03, 0x50
        /*005a*/ 	.short	0x0000


	//----- nvinfo : EIATTR_MAXREG_COUNT
	.align		4
        /*005c*/ 	.byte	0x03, 0x1b
        /*005e*/ 	.short	0x00ff


	//----- nvinfo : EIATTR_EXTERNS
	.align		4
        /*0060*/ 	.byte	0x04, 0x0f
        /*0062*/ 	.short	(.L_23 - .L_22)


	//   ....[0]....
	.align		4
.L_22:
        /*0064*/ 	.word	index@(vprintf)


	//----- nvinfo : EIATTR_MERCURY_ISA_VERSION
	.align		4
.L_23:
        /*0068*/ 	.byte	0x03, 0x5f
        /*006a*/ 	.short	0x0101


	//----- nvinfo : EIATTR_VRC_CTA_INIT_COUNT
	.align		4
        /*006c*/ 	.byte	0x02, 0x4a
	.zero		1
	.zero		1


	//----- nvinfo : EIATTR_SYSCALL_OFFSETS
	.align		4
        /*0070*/ 	.byte	0x04, 0x46
        /*0072*/ 	.short	(.L_25 - .L_24)


	//   ....[0]....
.L_24:
        /*0074*/ 	.word	0x00000250


	//   ....[1]....
        /*0078*/ 	.word	0x00000370


	//   ....[2]....
        /*007c*/ 	.word	0x00000590


	//   ....[3]....
        /*0080*/ 	.word	0x00000660


	//----- nvinfo : EIATTR_EXIT_INSTR_OFFSETS
	.align		4
.L_25:
        /*0084*/ 	.byte	0x04, 0x1c
        /*0086*/ 	.short	(.L_27 - .L_26)


	//   ....[0]....
.L_26:
        /*0088*/ 	.word	0x000000c0


	//   ....[1]....
        /*008c*/ 	.word	0x00000670


	//----- nvinfo : EIATTR_CRS_STACK_SIZE
	.align		4
.L_27:
        /*0090*/ 	.byte	0x04, 0x1e
        /*0092*/ 	.short	(.L_29 - .L_28)
.L_28:
        /*0094*/ 	.word	0x00000000


	//----- nvinfo : EIATTR_CBANK_PARAM_SIZE
	.align		4
.L_29:
        /*0098*/ 	.byte	0x03, 0x19
        /*009a*/ 	.short	0x0028


	//----- nvinfo : EIATTR_PARAM_CBANK
	.align		4
        /*009c*/ 	.byte	0x04, 0x0a
        /*009e*/ 	.short	(.L_31 - .L_30)
	.align		4
.L_30:
        /*00a0*/ 	.word	index@(.nv.constant0._Z12single_layerPfiS_S_S_)
        /*00a4*/ 	.short	0x0380
        /*00a6*/ 	.short	0x0028


	//----- nvinfo : EIATTR_SW_WAR
	.align		4
.L_31:
        /*00a8*/ 	.byte	0x04, 0x36
        /*00aa*/ 	.short	(.L_33 - .L_32)
.L_32:
        /*00ac*/ 	.word	0x00000008
.L_33:


//--------------------- .nv.callgraph             --------------------------
	.section	.nv.callgraph,"",@"SHT_CUDA_CALLGRAPH"
	.align	4
	.sectionentsize	8
	.align		4
        /*0000*/ 	.word	0x00000000
	.align		4
        /*0004*/ 	.word	0xffffffff
	.align		4
        /*0008*/ 	.word	index@(_Z12single_layerPfiS_S_S_)
	.align		4
        /*000c*/ 	.word	index@(vprintf)
	.align		4
        /*0010*/ 	.word	0x00000000
	.align		4
        /*0014*/ 	.word	0xfffffffe
	.align		4
        /*0018*/ 	.word	0x00000000
	.align		4
        /*001c*/ 	.word	0xfffffffd
	.align		4
        /*0020*/ 	.word	0x00000000
	.align		4
        /*0024*/ 	.word	0xfffffffc


//--------------------- .nv.constant4             --------------------------
	.section	.nv.constant4,"a",@progbits
	.align	8
	.align		8
.nv.constant4:
        /*0000*/ 	.dword	vprintf
	.align		8
        /*0008*/ 	.dword	$str
	.align		8
        /*0010*/ 	.dword	$str$1


//--------------------- .text._Z12single_layerPfiS_S_S_ --------------------------
	.section	.text._Z12single_layerPfiS_S_S_,"ax",@progbits
	.align	128
        .global         _Z12single_layerPfiS_S_S_
        .type           _Z12single_layerPfiS_S_S_,@function
        .size           _Z12single_layerPfiS_S_S_,(.L_x_11 - _Z12single_layerPfiS_S_S_)
        .other          _Z12single_layerPfiS_S_S_,@"STO_CUDA_ENTRY STV_DEFAULT"
_Z12single_layerPfiS_S_S_:
.text._Z12single_layerPfiS_S_S_:
[----:B------:R-:W0:Y:S01]  /*0000*/  LDC R1, c[0x0][0x37c] ;  /* 0x0000df00ff017b82 */ /* 0x000e220000000800 */
[----:B------:R-:W1:Y:S01]  /*0010*/  S2R R22, SR_TID.X ;  /* 0x0000000000167919 */ /* 0x000e620000002100 */
[----:B------:R-:W2:Y:S01]  /*0020*/  LDCU UR4, c[0x0][0x388] ;  /* 0x00007100ff0477ac */ /* 0x000ea20008000800 */
[----:B0-----:R-:W-:Y:S01]  /*0030*/  VIADD R1, R1, 0xfffffff8 ;  /* 0xfffffff801017836 */ /* 0x001fe20000000000 */
[----:B------:R-:W0:Y:S01]  /*0040*/  S2R R11, SR_CTAID.X ;  /* 0x00000000000b7919 */ /* 0x000e220000002500 */
[----:B------:R-:W3:Y:S01]  /*0050*/  LDCU UR5, c[0x0][0x2f8] ;  /* 0x00005f00ff0577ac */ /* 0x000ee20008000800 */
[----:B------:R-:W4:Y:S01]  /*0060*/  LDCU UR6, c[0x0][0x2fc] ;  /* 0x00005f80ff0677ac */ /* 0x000f220008000800 */
[----:B--2---:R-:W-:Y:S01]  /*0070*/  UIADD3 UR4, UPT, UPT, UR4, -0x2, URZ ;  /* 0xfffffffe04047890 */ /* 0x004fe2000fffe0ff */
[----:B---3--:R-:W-:-:S05]  /*0080*/  IADD3 R2, P1, PT, R1, UR5, RZ ;  /* 0x0000000501027c10 */ /* 0x008fca000ff3e0ff */
[----:B----4-:R-:W-:Y:S01]  /*0090*/  IMAD.X R18, RZ, RZ, UR6, P1 ;  /* 0x00000006ff127e24 */ /* 0x010fe200088e06ff */
[----:B-1----:R-:W-:-:S04]  /*00a0*/  ISETP.GT.U32.AND P0, PT, R22, 0x2, PT ;  /* 0x000000021600780c */ /* 0x002fc80003f04070 */
[----:B0-----:R-:W-:-:S13]  /*00b0*/  ISETP.GE.OR P0, PT, R11, UR4, P0 ;  /* 0x000000040b007c0c */ /* 0x001fda0008706670 */
[----:B------:R-:W-:Y:S05]  /*00c0*/  @P0 EXIT ;  /* 0x000000000000094d */ /* 0x000fea0003800000 */
[----:B------:R-:W0:Y:S01]  /*00d0*/  LDC.64 R8, c[0x0][0x390] ;  /* 0x0000e400ff087b82 */ /* 0x000e220000000a00 */
[----:B------:R-:W1:Y:S01]  /*00e0*/  LDCU.64 UR36, c[0x0][0x358] ;  /* 0x00006b00ff2477ac */ /* 0x000e620008000a00 */
[----:B------:R-:W-:-:S06]  /*00f0*/  IADD3 R3, PT, PT, R11, R22, RZ ;  /* 0x000000160b037210 */ /* 0x000fcc0007ffe0ff */
[----:B------:R-:W2:Y:S01]  /*0100*/  LDC.64 R6, c[0x0][0x380] ;  /* 0x0000e000ff067b82 */ /* 0x000ea20000000a00 */
[----:B------:R-:W-:-:S07]  /*0110*/  IMAD R5, R11, 0x2, R3 ;  /* 0x000000020b057824 */ /* 0x000fce00078e0203 */
[----:B------:R-:W3:Y:S01]  /*0120*/  LDC.64 R16, c[0x0][0x3a0] ;  /* 0x0000e800ff107b82 */ /* 0x000ee20000000a00 */
[----:B------:R-:W-:Y:S01]  /*0130*/  MOV R19, 0x0 ;  /* 0x0000000000137802 */ /* 0x000fe20000000f00 */
[----:B------:R-:W4:Y:S01]  /*0140*/  LDCU.64 UR4, c[0x4][0x8] ;  /* 0x01000100ff0477ac */ /* 0x000f220008000a00 */
[----:B0-----:R-:W-:-:S06]  /*0150*/  IMAD.WIDE.U32 R8, R5, 0x4, R8 ;  /* 0x0000000405087825 */ /* 0x001fcc00078e0008 */
[----:B-1----:R-:W5:Y:S01]  /*0160*/  LDG.E R8, desc[UR36][R8.64] ;  /* 0x0000002408087981 */ /* 0x002f62000c1e1900 */
[----:B--2---:R-:W-:-:S05]  /*0170*/  IMAD.WIDE.U32 R6, R3, 0x4, R6 ;  /* 0x0000000403067825 */ /* 0x004fca00078e0006 */
[----:B------:R0:W5:Y:S01]  /*0180*/  LDG.E R3, desc[UR36][R6.64] ;  /* 0x0000002406037981 */ /* 0x000162000c1e1900 */
[----:B---3--:R-:W-:-:S05]  /*0190*/  IMAD.WIDE.U32 R16, R11, 0x4, R16 ;  /* 0x000000040b107825 */ /* 0x008fca00078e0010 */
[----:B------:R-:W5:Y:S01]  /*01a0*/  LDG.E R0, desc[UR36][R16.64] ;  /* 0x0000002410007981 */ /* 0x000f62000c1e1900 */
[----:B------:R1:W2:Y:S01]  /*01b0*/  LDC.64 R12, c[0x4][R19] ;  /* 0x01000000130c7b82 */ /* 0x0002a20000000a00 */
[----:B----4-:R-:W-:Y:S01]  /*01c0*/  IMAD.U32 R4, RZ, RZ, UR4 ;  /* 0x00000004ff047e24 */ /* 0x010fe2000f8e00ff */
[----:B------:R-:W-:Y:S01]  /*01d0*/  MOV R5, UR5 ;  /* 0x0000000500057c02 */ /* 0x000fe20008000f00 */
[----:B0-----:R-:W-:Y:S02]  /*01e0*/  IMAD.MOV.U32 R6, RZ, RZ, R2 ;  /* 0x000000ffff067224 */ /* 0x001fe400078e0002 */
[----:B------:R-:W-:Y:S02]  /*01f0*/  IMAD.MOV.U32 R7, RZ, RZ, R18 ;  /* 0x000000ffff077224 */ /* 0x000fe400078e0012 */
[----:B-----5:R-:W-:-:S04]  /*0200*/  FFMA R3, R3, R8, R0 ;  /* 0x0000000803037223 */ /* 0x020fc80000000000 */
[----:B------:R-:W0:Y:S01]  /*0210*/  F2F.F64.F32 R10, R3 ;  /* 0x00000003000a7310 */ /* 0x000e220000201800 */
[----:B------:R1:W-:Y:S04]  /*0220*/  STG.E desc[UR36][R16.64], R3 ;  /* 0x0000000310007986 */ /* 0x0003e8000c101924 */
[----:B0-2---:R1:W-:Y:S02]  /*0230*/  STL.64 [R1], R10 ;  /* 0x0000000a01007387 */ /* 0x0053e40000100a00 */
[----:B------:R-:W-:-:S07]  /*0240*/  LEPC R20, `(.L_x_0) ;  /* 0x000000001014794e */ /* 0x000fce0000000000 */
[----:B-1----:R-:W-:Y:S05]  /*0250*/  CALL.ABS.NOINC R12 ;  /* 0x000000000c007343 */ /* 0x002fea0003c00000 */
.L_x_0:
[----:B------:R-:W-:Y:S01]  /*0260*/  ISETP.NE.AND P0, PT, R22, 0x2, PT ;  /* 0x000000021600780c */ /* 0x000fe20003f05270 */
[----:B------:R-:W-:-:S12]  /*0270*/  BSSY.RECONVERGENT B6, `(.L_x_1) ;  /* 0x0000033000067945 */ /* 0x000fd80003800200 */
[----:B------:R-:W-:Y:S05]  /*0280*/  @P0 BRA `(.L_x_2) ;  /* 0x0000000000c40947 */ /* 0x000fea0003800000 */
[----:B------:R-:W0:Y:S01]  /*0290*/  LDC.64 R8, c[0x0][0x398] ;  /* 0x0000e600ff087b82 */ /* 0x000e220000000a00 */
[----:B------:R-:W2:Y:S01]  /*02a0*/  LDG.E R0, desc[UR36][R16.64] ;  /* 0x0000002410007981 */ /* 0x000ea2000c1e1900 */
[----:B------:R-:W1:Y:S03]  /*02b0*/  LDCU.64 UR4, c[0x4][0x8] ;  /* 0x01000100ff0477ac */ /* 0x000e660008000a00 */
[----:B0-----:R-:W2:Y:S03]  /*02c0*/  LDG.E R3, desc[UR36][R8.64] ;  /* 0x0000002408037981 */ /* 0x001ea6000c1e1900 */
[----:B------:R0:W3:Y:S01]  /*02d0*/  LDC.64 R12, c[0x4][R19] ;  /* 0x01000000130c7b82 */ /* 0x0000e20000000a00 */
[----:B-1----:R-:W-:Y:S01]  /*02e0*/  MOV R4, UR4 ;  /* 0x0000000400047c02 */ /* 0x002fe20008000f00 */
[----:B------:R-:W-:Y:S01]  /*02f0*/  IMAD.U32 R5, RZ, RZ, UR5 ;  /* 0x00000005ff057e24 */ /* 0x000fe2000f8e00ff */
[----:B------:R-:W-:Y:S01]  /*0300*/  MOV R7, R18 ;  /* 0x0000001200077202 */ /* 0x000fe20000000f00 */
[----:B------:R-:W-:-:S02]  /*0310*/  IMAD.MOV.U32 R6, RZ, RZ, R2 ;  /* 0x000000ffff067224 */ /* 0x000fc400078e0002 */
[----:B--2---:R-:W-:-:S04]  /*0320*/  FADD R3, R3, R0 ;  /* 0x0000000003037221 */ /* 0x004fc80000000000 */
[----:B------:R-:W1:Y:S01]  /*0330*/  F2F.F64.F32 R10, R3 ;  /* 0x00000003000a7310 */ /* 0x000e620000201800 */
[----:B------:R0:W-:Y:S04]  /*0340*/  STG.E desc[UR36][R16.64], R3 ;  /* 0x0000000310007986 */ /* 0x0001e8000c101924 */
[----:B-1-3--:R0:W-:Y:S02]  /*0350*/  STL.64 [R1], R10 ;  /* 0x0000000a01007387 */ /* 0x00a1e40000100a00 */
[----:B------:R-:W-:-:S07]  /*0360*/  LEPC R20, `(.L_x_3) ;  /* 0x000000001014794e */ /* 0x000fce0000000000 */
[----:B0-----:R-:W-:Y:S05]  /*0370*/  CALL.ABS.NOINC R12 ;  /* 0x000000000c007343 */ /* 0x001fea0003c00000 */
.L_x_3:
[----:B------:R-:W2:Y:S01]  /*0380*/  LDG.E R0, desc[UR36][R16.64] ;  /* 0x0000002410007981 */ /* 0x000ea2000c1e1900 */
[----:B------:R-:W-:Y:S02]  /*0390*/  IMAD.MOV.U32 R3, RZ, RZ, 0x3bbb989d ;  /* 0x3bbb989dff037424 */ /* 0x000fe400078e00ff */
[----:B------:R-:W-:Y:S02]  /*03a0*/  IMAD.MOV.U32 R4, RZ, RZ, 0x437c0000 ;  /* 0x437c0000ff047424 */ /* 0x000fe400078e00ff */
[----:B--2---:R-:W-:-:S04]  /*03b0*/  FFMA.SAT R3, R0, -R3, 0.5 ;  /* 0x3f00000000037423 */ /* 0x004fc80000002803 */
[----:B------:R-:W-:-:S04]  /*03c0*/  FFMA.RM R3, R3, R4, 12582913 ;  /* 0x4b40000103037423 */ /* 0x000fc80000004004 */
[C---:B------:R-:W-:Y:S01]  /*03d0*/  FADD R5, R3.reuse, -12583039 ;  /* 0xcb40007f03057421 */ /* 0x040fe20000000000 */
[----:B------:R-:W-:-:S03]  /*03e0*/  SHF.L.U32 R3, R3, 0x17, RZ ;  /* 0x0000001703037819 */ /* 0x000fc600000006ff */
[----:B------:R-:W-:-:S04]  /*03f0*/  FFMA R5, R0, -1.4426950216293334961, -R5 ;  /* 0xbfb8aa3b00057823 */ /* 0x000fc80000000805 */
[----:B------:R-:W-:-:S04]  /*0400*/  FFMA R5, R0, -1.925963033500011079e-08, R5 ;  /* 0xb2a5706000057823 */ /* 0x000fc80000000005 */
[----:B------:R-:W0:Y:S02]  /*0410*/  MUFU.EX2 R0, R5 ;  /* 0x0000000500007308 */ /* 0x000e240000000800 */
[----:B0-----:R-:W-:-:S04]  /*0420*/  FFMA R0, R3, R0, 1 ;  /* 0x3f80000003007423 */ /* 0x001fc80000000000 */
[----:B------:R-:W-:-:S05]  /*0430*/  VIADD R3, R0, 0x1800000 ;  /* 0x0180000000037836 */ /* 0x000fca0000000000 */
[----:B------:R-:W-:-:S04]  /*0440*/  LOP3.LUT R3, R3, 0x7f800000, RZ, 0xc0, !PT ;  /* 0x7f80000003037812 */ /* 0x000fc800078ec0ff */
[----:B------:R-:W-:-:S13]  /*0450*/  ISETP.GT.U32.AND P0, PT, R3, 0x1ffffff, PT ;  /* 0x01ffffff0300780c */ /* 0x000fda0003f04070 */
[----:B------:R-:W-:Y:S05]  /*0460*/  @P0 BRA `(.L_x_4) ;  /* 0x00000000000c0947 */ /* 0x000fea0003800000 */
[----:B------:R-:W-:-:S07]  /*0470*/  MOV R4, 0x490 ;  /* 0x0000049000047802 */ /* 0x000fce0000000f00 */
[----:B------:R-:W-:Y:S05]  /*0480*/  CALL.REL.NOINC `($__internal_0_$__cuda_sm20_rcp_rn_f32_slowpath) ;  /* 0x00000000007c7944 */ /* 0x000fea0003c00000 */
[----:B------:R-:W-:Y:S05]  /*0490*/  BRA `(.L_x_5) ;  /* 0x0000000000107947 */ /* 0x000fea0003800000 */
.L_x_4:
[----:B------:R-:W0:Y:S02]  /*04a0*/  MUFU.RCP R3, R0 ;  /* 0x0000000000037308 */ /* 0x000e240000001000 */
[----:B0-----:R-:W-:-:S04]  /*04b0*/  FFMA R4, R0, R3, -1 ;  /* 0xbf80000000047423 */ /* 0x001fc80000000003 */
[----:B------:R-:W-:-:S04]  /*04c0*/  FADD.FTZ R4, -R4, -RZ ;  /* 0x800000ff04047221 */ /* 0x000fc80000010100 */
[----:B------:R-:W-:-:S07]  /*04d0*/  FFMA R3, R3, R4, R3 ;  /* 0x0000000403037223 */ /* 0x000fce0000000003 */
.L_x_5:
[----:B------:R-:W0:Y:S01]  /*04e0*/  F2F.F64.F32 R8, R3 ;  /* 0x0000000300087310 */ /* 0x000e220000201800 */
[----:B------:R-:W-:Y:S01]  /*04f0*/  MOV R0, 0x0 ;  /* 0x0000000000007802 */ /* 0x000fe20000000f00 */
[----:B------:R1:W-:Y:S01]  /*0500*/  STG.E desc[UR36][R16.64], R3 ;  /* 0x0000000310007986 */ /* 0x0003e2000c101924 */
[----:B------:R-:W2:Y:S01]  /*0510*/  LDCU.64 UR4, c[0x4][0x10] ;  /* 0x01000200ff0477ac */ /* 0x000ea20008000a00 */
[----:B------:R-:W-:Y:S01]  /*0520*/  IMAD.MOV.U32 R6, RZ, RZ, R2 ;  /* 0x000000ffff067224 */ /* 0x000fe200078e0002 */
[----:B------:R1:W3:Y:S01]  /*0530*/  LDC.64 R10, c[0x4][R0] ;  /* 0x01000000000a7b82 */ /* 0x0002e20000000a00 */
[----:B------:R-:W-:Y:S01]  /*0540*/  IMAD.MOV.U32 R7, RZ, RZ, R18 ;  /* 0x000000ffff077224 */ /* 0x000fe200078e0012 */
[----:B0-----:R1:W-:Y:S01]  /*0550*/  STL.64 [R1], R8 ;  /* 0x0000000801007387 */ /* 0x0013e20000100a00 */
[----:B--2---:R-:W-:Y:S01]  /*0560*/  IMAD.U32 R4, RZ, RZ, UR4 ;  /* 0x00000004ff047e24 */ /* 0x004fe2000f8e00ff */
[----:B------:R-:W-:-:S07]  /*0570*/  MOV R5, UR5 ;  /* 0x0000000500057c02 */ /* 0x000fce0008000f00 */
[----:B------:R-:W-:-:S07]  /*0580*/  LEPC R20, `(.L_x_2) ;  /* 0x000000001014794e */ /* 0x000fce0000000000 */
[----:B-1-3--:R-:W-:Y:S05]  /*0590*/  CALL.ABS.NOINC R10 ;  /* 0x000000000a007343 */ /* 0x00afea0003c00000 */
.L_x_2:
[----:B------:R-:W-:Y:S05]  /*05a0*/  BSYNC.RECONVERGENT B6 ;  /* 0x0000000000067941 */ /* 0x000fea0003800200 */
.L_x_1:
[----:B------:R-:W2:Y:S01]  /*05b0*/  LDG.E R16, desc[UR36][R16.64] ;  /* 0x0000002410107981 */ /* 0x000ea2000c1e1900 */
[----:B------:R-:W-:Y:S01]  /*05c0*/  MOV R0, 0x0 ;  /* 0x0000000000007802 */ /* 0x000fe20000000f00 */
[----:B------:R-:W0:Y:S01]  /*05d0*/  LDCU.64 UR4, c[0x4][0x10] ;  /* 0x01000200ff0477ac */ /* 0x000e220008000a00 */
[----:B------:R-:W-:Y:S01]  /*05e0*/  IMAD.MOV.U32 R6, RZ, RZ, R2 ;  /* 0x000000ffff067224 */ /* 0x000fe200078e0002 */
[----:B------:R-:W-:Y:S01]  /*05f0*/  MOV R7, R18 ;  /* 0x0000001200077202 */ /* 0x000fe20000000f00 */
[----:B------:R1:W3:Y:S01]  /*0600*/  LDC.64 R10, c[0x4][R0] ;  /* 0x01000000000a7b82 */ /* 0x0002e20000000a00 */
[----:B0-----:R-:W-:Y:S01]  /*0610*/  MOV R4, UR4 ;  /* 0x0000000400047c02 */ /* 0x001fe20008000f00 */
[----:B------:R-:W-:Y:S01]  /*0620*/  IMAD.U32 R5, RZ, RZ, UR5 ;  /* 0x00000005ff057e24 */ /* 0x000fe2000f8e00ff */
[----:B--2---:R-:W0:Y:S02]  /*0630*/  F2F.F64.F32 R8, R16 ;  /* 0x0000001000087310 */ /* 0x004e240000201800 */
[----:B0--3--:R1:W-:Y:S04]  /*0640*/  STL.64 [R1], R8 ;  /* 0x0000000801007387 */ /* 0x0093e80000100a00 */
[----:B------:R-:W-:-:S07]  /*0650*/  LEPC R20, `(.L_x_6) ;  /* 0x000000001014794e */ /* 0x000fce0000000000 */
[----:B-1----:R-:W-:Y:S05]  /*0660*/  CALL.ABS.NOINC R10 ;  /* 0x000000000a007343 */ /* 0x002fea0003c00000 */
.L_x_6:
[----:B------:R-:W-:Y:S05]  /*0670*/  EXIT ;  /* 0x000000000000794d */ /* 0x000fea0003800000 */
        .weak           $__internal_0_$__cuda_sm20_rcp_rn_f32_slowpath
        .type           $__internal_0_$__cuda_sm20_rcp_rn_f32_slowpath,@function
        .size           $__internal_0_$__cuda_sm20_rcp_rn_f32_slowpath,(.L_x_11 - $__internal_0_$__cuda_sm20_rcp_rn_f32_slowpath)
$__internal_0_$__cuda_sm20_rcp_rn_f32_slowpath:
[----:B------:R-:W-:-:S05]  /*0680*/  IMAD.SHL.U32 R3, R0, 0x2, RZ ;  /* 0x0000000200037824 */ /* 0x000fca00078e00ff */
[----:B------:R-:W-:-:S04]  /*0690*/  SHF.R.U32.HI R3, RZ, 0x18, R3 ;  /* 0x00000018ff037819 */ /* 0x000fc80000011603 */
[----:B------:R-:W-:-:S13]  /*06a0*/  ISETP.NE.U32.AND P0, PT, R3, RZ, PT ;  /* 0x000000ff0300720c */ /* 0x000fda0003f05070 */
[----:B------:R-:W-:Y:S05]  /*06b0*/  @P0 BRA `(.L_x_7) ;  /* 0x00000000002c0947 */ /* 0x000fea0003800000 */
[----:B------:R-:W-:-:S05]  /*06c0*/  IMAD.SHL.U32 R3, R0, 0x2, RZ ;  /* 0x0000000200037824 */ /* 0x000fca00078e00ff */
[----:B------:R-:W-:-:S13]  /*06d0*/  ISETP.NE.AND P0, PT, R3, RZ, PT ;  /* 0x000000ff0300720c */ /* 0x000fda0003f05270 */
[----:B------:R2:W3:Y:S01]  /*06e0*/  @!P0 MUFU.RCP R3, R0 ;  /* 0x0000000000038308 */ /* 0x0004e20000001000 */
[----:B------:R-:W-:Y:S05]  /*06f0*/  @!P0 BRA `(.L_x_8) ;  /* 0x0000000000a48947 */ /* 0x000fea0003800000 */
[----:B------:R-:W-:-:S04]  /*0700*/  FFMA R5, R0, 1.84467440737095516160e+19, RZ ;  /* 0x5f80000000057823 */ /* 0x000fc800000000ff */
[----:B--2---:R-:W3:Y:S02]  /*0710*/  MUFU.RCP R0, R5 ;  /* 0x0000000500007308 */ /* 0x004ee40000001000 */
[----:B---3--:R-:W-:-:S04]  /*0720*/  FFMA R3, R5, R0, -1 ;  /* 0xbf80000005037423 */ /* 0x008fc80000000000 */
[----:B------:R-:W-:-:S04]  /*0730*/  FADD.FTZ R3, -R3, -RZ ;  /* 0x800000ff03037221 */ /* 0x000fc80000010100 */
[----:B------:R-:W-:-:S04]  /*0740*/  FFMA R0, R0, R3, R0 ;  /* 0x0000000300007223 */ /* 0x000fc80000000000 */
[----:B------:R-:W-:Y:S01]  /*0750*/  FFMA R3, R0, 1.84467440737095516160e+19, RZ ;  /* 0x5f80000000037823 */ /* 0x000fe200000000ff */
[----:B------:R-:W-:Y:S06]  /*0760*/  BRA `(.L_x_8) ;  /* 0x0000000000887947 */ /* 0x000fec0003800000 */
.L_x_7:
[----:B------:R-:W-:-:S04]  /*0770*/  IADD3 R5, PT, PT, R3, -0xfd, RZ ;  /* 0xffffff0303057810 */ /* 0x000fc80007ffe0ff */
[----:B------:R-:W-:-:S13]  /*0780*/  ISETP.GT.U32.AND P0, PT, R5, 0x1, PT ;  /* 0x000000010500780c */ /* 0x000fda0003f04070 */
[----:B------:R-:W-:Y:S05]  /*0790*/  @P0 BRA `(.L_x_9) ;  /* 0x0000000000780947 */ /* 0x000fea0003800000 */
[----:B------:R-:W-:Y:S01]  /*07a0*/  LOP3.LUT R6, R0, 0x7fffff, RZ, 0xc0, !PT ;  /* 0x007fffff00067812 */ /* 0x000fe200078ec0ff */
[----:B------:R-:W-:Y:S02]  /*07b0*/  IMAD.MOV.U32 R10, RZ, RZ, 0x3 ;  /* 0x00000003ff0a7424 */ /* 0x000fe400078e00ff */
[----:B------:R-:W-:Y:S01]  /*07c0*/  VIADD R3, R3, 0xffffff04 ;  /* 0xffffff0403037836 */ /* 0x000fe20000000000 */
[----:B------:R-:W-:Y:S02]  /*07d0*/  LOP3.LUT R6, R6, 0x3f800000, RZ, 0xfc, !PT ;  /* 0x3f80000006067812 */ /* 0x000fe400078efcff */
[----:B------:R-:W-:Y:S02]  /*07e0*/  SHF.L.U32 R11, R10, R5, RZ ;  /* 0x000000050a0b7219 */ /* 0x000fe400000006ff */
[----:B------:R-:W0:Y:S02]  /*07f0*/  MUFU.RCP R7, R6 ;  /* 0x0000000600077308 */ /* 0x000e240000001000 */
[----:B0-----:R-:W-:-:S04]  /*0800*/  FFMA R8, R6, R7, -1 ;  /* 0xbf80000006087423 */ /* 0x001fc80000000007 */
[----:B------:R-:W-:-:S04]  /*0810*/  FADD.FTZ R8, -R8, -RZ ;  /* 0x800000ff08087221 */ /* 0x000fc80000010100 */
[CCC-:B------:R-:W-:Y:S01]  /*0820*/  FFMA.RM R9, R7.reuse, R8.reuse, R7.reuse ;  /* 0x0000000807097223 */ /* 0x1c0fe20000004007 */
[----:B------:R-:W-:-:S04]  /*0830*/  FFMA.RP R8, R7, R8, R7 ;  /* 0x0000000807087223 */ /* 0x000fc80000008007 */
[C---:B------:R-:W-:Y:S02]  /*0840*/  LOP3.LUT R7, R9.reuse, 0x7fffff, RZ, 0xc0, !PT ;  /* 0x007fffff09077812 */ /* 0x040fe400078ec0ff */
[----:B------:R-:W-:Y:S02]  /*0850*/  FSETP.NEU.FTZ.AND P0, PT, R9, R8, PT ;  /* 0x000000080900720b */ /* 0x000fe40003f1d000 */
[----:B------:R-:W-:Y:S02]  /*0860*/  LOP3.LUT R8, R7, 0x800000, RZ, 0xfc, !PT ;  /* 0x0080000007087812 */ /* 0x000fe400078efcff */
[----:B------:R-:W-:Y:S02]  /*0870*/  SEL R7, RZ, 0xffffffff, !P0 ;  /* 0xffffffffff077807 */ /* 0x000fe40004000000 */
[----:B------:R-:W-:Y:S02]  /*0880*/  LOP3.LUT R6, R11, R8, RZ, 0xc0, !PT ;  /* 0x000000080b067212 */ /* 0x000fe400078ec0ff */
[----:B------:R-:W-:Y:S01]  /*0890*/  SHF.R.U32.HI R3, RZ, R3, R8 ;  /* 0x00000003ff037219 */ /* 0x000fe20000011608 */
[----:B------:R-:W-:Y:S01]  /*08a0*/  IMAD.MOV R7, RZ, RZ, -R7 ;  /* 0x000000ffff077224 */ /* 0x000fe200078e0a07 */
[----:B------:R-:W-:-:S04]  /*08b0*/  SHF.R.U32.HI R6, RZ, R5, R6 ;  /* 0x00000005ff067219 */ /* 0x000fc80000011606 */
[----:B------:R-:W-:Y:S02]  /*08c0*/  LOP3.LUT P1, RZ, R7, R5, R8, 0xf8, !PT ;  /* 0x0000000507ff7212 */ /* 0x000fe4000782f808 */
[C---:B------:R-:W-:Y:S02]  /*08d0*/  LOP3.LUT P0, RZ, R6.reuse, 0x1, RZ, 0xc0, !PT ;  /* 0x0000000106ff7812 */ /* 0x040fe4000780c0ff */
[----:B------:R-:W-:-:S04]  /*08e0*/  LOP3.LUT P2, RZ, R6, 0x2, RZ, 0xc0, !PT ;  /* 0x0000000206ff7812 */ /* 0x000fc8000784c0ff */
[----:B------:R-:W-:Y:S02]  /*08f0*/  PLOP3.LUT P0, PT, P0, P1, P2, 0xe0, 0x0 ;  /* 0x000000000000781c */ /* 0x000fe40000703c20 */
[----:B------:R-:W-:Y:S02]  /*0900*/  LOP3.LUT P1, RZ, R0, 0x7fffff, RZ, 0xc0, !PT ;  /* 0x007fffff00ff7812 */ /* 0x000fe4000782c0ff */
[----:B------:R-:W-:-:S04]  /*0910*/  SEL R5, RZ, 0x1, !P0 ;  /* 0x00000001ff057807 */ /* 0x000fc80004000000 */
[----:B------:R-:W-:-:S04]  /*0920*/  IADD3 R5, PT, PT, -R5, RZ, RZ ;  /* 0x000000ff05057210 */ /* 0x000fc80007ffe1ff */
[----:B------:R-:W-:-:S13]  /*0930*/  ISETP.GE.AND P0, PT, R5, RZ, PT ;  /* 0x000000ff0500720c */ /* 0x000fda0003f06270 */
[----:B------:R-:W-:-:S05]  /*0940*/  @!P0 IADD3 R3, PT, PT, R3, 0x1, RZ ;  /* 0x0000000103038810 */ /* 0x000fca0007ffe0ff */
[----:B------:R-:W-:-:S05]  /*0950*/  @!P1 IMAD.SHL.U32 R3, R3, 0x2, RZ ;  /* 0x0000000203039824 */ /* 0x000fca00078e00ff */
[----:B------:R-:W-:Y:S01]  /*0960*/  LOP3.LUT R3, R3, 0x80000000, R0, 0xf8, !PT ;  /* 0x8000000003037812 */ /* 0x000fe200078ef800 */
[----:B------:R-:W-:Y:S06]  /*0970*/  BRA `(.L_x_8) ;  /* 0x0000000000047947 */ /* 0x000fec0003800000 */
.L_x_9:
[----:B------:R0:W1:Y:S02]  /*0980*/  MUFU.RCP R3, R0 ;  /* 0x0000000000037308 */ /* 0x0000640000001000 */
.L_x_8:
[----:B------:R-:W-:-:S04]  /*0990*/  HFMA2 R5, -RZ, RZ, 0, 0 ;  /* 0x00000000ff057431 */ /* 0x000fc800000001ff */
[----:B0123--:R-:W-:Y:S05]  /*09a0*/  RET.REL.NODEC R4 `(_Z12single_layerPfiS_S_S_) ;  /* 0xfffffff404947950 */ /* 0x00ffea0003c3ffff */
.L_x_10:
[----:B------:R-:W-:-:S00]  /*09b0*/  BRA `(.L_x_10) ;  /* 0xfffffffc00fc7947 */ /* 0x000fc0000383ffff */
[----:B------:R-:W-:-:S00]  /*09c0*/  NOP ;  /* 0x0000000000007918 */ /* 0x000fc00000000000 */
        /* <DEDUP_REMOVED lines=11> */
.L_x_11:


//--------------------- .nv.global.init           --------------------------
	.section	.nv.global.init,"aw",@progbits
.nv.global.init:
	.type		$str,@object
	.size		$str,($str$1 - $str)
$str:
        /*0000*/ 	.byte	0x25, 0x2e, 0x32, 0x66, 0x20, 0x00
	.type		$str$1,@object
	.size		$str$1,(.L_1 - $str$1)
$str$1:
        /*0006*/ 	.byte	0x25, 0x2e, 0x32, 0x66, 0x20, 0x0a, 0x00
.L_1:


//--------------------- .nv.shared.reserved.0     --------------------------
	.section	.nv.shared.reserved.0,"aw",@nobits
	.weak		__nv_reservedSMEM_offset_0_alias
	.size		__nv_reservedSMEM_offset_0_alias, 0, 64
	.other		__nv_reservedSMEM_offset_0_alias,@"STO_CUDA_RESERVED_SHARED STV_DEFAULT"
__nv_reservedSMEM_offset_0_alias:
	.zero		0
	.zero		64


//--------------------- .nv.constant0._Z12single_layerPfiS_S_S_ --------------------------
	.section	.nv.constant0._Z12single_layerPfiS_S_S_,"a",@progbits
	.sectionflags	@""
	.align	4
.nv.constant0._Z12single_layerPfiS_S_S_:
	.zero		936


//--------------------- SYMBOLS --------------------------

	.type		.nv.reservedSmem.offset0,@object
	.size		.nv.reservedSmem.offset0,0x4
	.type		vprintf,@function
